//
// Generated by NVIDIA NVVM Compiler
//
// Compiler Build ID: CL-36424714
// Cuda compilation tools, release 13.0, V13.0.88
// Based on NVVM 20.0.0
//

.version 9.0
.target sm_100
.address_size 64

	// .globl	_Z19conv2d_naive_kernelPKfS0_Pfiiiiii

.visible .entry _Z19conv2d_naive_kernelPKfS0_Pfiiiiii(
	.param .u64 .ptr .align 1 _Z19conv2d_naive_kernelPKfS0_Pfiiiiii_param_0,
	.param .u64 .ptr .align 1 _Z19conv2d_naive_kernelPKfS0_Pfiiiiii_param_1,
	.param .u64 .ptr .align 1 _Z19conv2d_naive_kernelPKfS0_Pfiiiiii_param_2,
	.param .u32 _Z19conv2d_naive_kernelPKfS0_Pfiiiiii_param_3,
	.param .u32 _Z19conv2d_naive_kernelPKfS0_Pfiiiiii_param_4,
	.param .u32 _Z19conv2d_naive_kernelPKfS0_Pfiiiiii_param_5,
	.param .u32 _Z19conv2d_naive_kernelPKfS0_Pfiiiiii_param_6,
	.param .u32 _Z19conv2d_naive_kernelPKfS0_Pfiiiiii_param_7,
	.param .u32 _Z19conv2d_naive_kernelPKfS0_Pfiiiiii_param_8
)
{
	.reg .pred 	%p<15>;
	.reg .b32 	%r<51>;
	.reg .b32 	%f<119>;
	.reg .b64 	%rd<44>;

	ld.param.u64 	%rd9, [_Z19conv2d_naive_kernelPKfS0_Pfiiiiii_param_0];
	ld.param.u64 	%rd10, [_Z19conv2d_naive_kernelPKfS0_Pfiiiiii_param_1];
	ld.param.u64 	%rd8, [_Z19conv2d_naive_kernelPKfS0_Pfiiiiii_param_2];
	ld.param.u32 	%r21, [_Z19conv2d_naive_kernelPKfS0_Pfiiiiii_param_4];
	ld.param.u32 	%r22, [_Z19conv2d_naive_kernelPKfS0_Pfiiiiii_param_5];
	ld.param.u32 	%r23, [_Z19conv2d_naive_kernelPKfS0_Pfiiiiii_param_6];
	ld.param.u32 	%r25, [_Z19conv2d_naive_kernelPKfS0_Pfiiiiii_param_7];
	ld.param.u32 	%r24, [_Z19conv2d_naive_kernelPKfS0_Pfiiiiii_param_8];
	cvta.to.global.u64 	%rd1, %rd10;
	cvta.to.global.u64 	%rd2, %rd9;
	mov.u32 	%r26, %ctaid.x;
	mov.u32 	%r27, %ntid.x;
	mov.u32 	%r28, %tid.x;
	mad.lo.s32 	%r1, %r26, %r27, %r28;
	mov.u32 	%r29, %ctaid.y;
	mov.u32 	%r30, %ntid.y;
	mov.u32 	%r31, %tid.y;
	mad.lo.s32 	%r2, %r29, %r30, %r31;
	setp.ge.s32 	%p1, %r2, %r25;
	setp.ge.s32 	%p2, %r1, %r24;
	or.pred  	%p3, %p1, %p2;
	@%p3 bra 	$L__BB0_18;
	mov.f32 	%f117, 0f00000000;
	min.s32 	%r32, %r22, %r23;
	setp.lt.s32 	%p4, %r32, 1;
	@%p4 bra 	$L__BB0_17;
	and.b32  	%r3, %r23, 15;
	and.b32  	%r4, %r23, 7;
	and.b32  	%r5, %r23, 2147483632;
	and.b32  	%r6, %r23, 3;
	neg.s32 	%r7, %r5;
	mov.f32 	%f117, 0f00000000;
	mov.b32 	%r45, 0;
$L__BB0_3:
	setp.lt.u32 	%p5, %r23, 16;
	add.s32 	%r35, %r45, %r2;
	mad.lo.s32 	%r9, %r35, %r21, %r1;
	mul.lo.s32 	%r10, %r45, %r23;
	mov.b32 	%r49, 0;
	@%p5 bra 	$L__BB0_6;
	mul.wide.u32 	%rd11, %r10, 4;
	add.s64 	%rd12, %rd1, %rd11;
	add.s64 	%rd43, %rd12, 32;
	mov.u32 	%r46, %r9;
	mov.u32 	%r47, %r7;
$L__BB0_5:
	.pragma "nounroll";
	mul.wide.s32 	%rd13, %r46, 4;
	add.s64 	%rd14, %rd2, %rd13;
	ld.global.nc.f32 	%f20, [%rd14];
	ld.global.nc.f32 	%f21, [%rd43+-32];
	fma.rn.f32 	%f22, %f20, %f21, %f117;
	ld.global.nc.f32 	%f23, [%rd14+4];
	ld.global.nc.f32 	%f24, [%rd43+-28];
	fma.rn.f32 	%f25, %f23, %f24, %f22;
	ld.global.nc.f32 	%f26, [%rd14+8];
	ld.global.nc.f32 	%f27, [%rd43+-24];
	fma.rn.f32 	%f28, %f26, %f27, %f25;
	ld.global.nc.f32 	%f29, [%rd14+12];
	ld.global.nc.f32 	%f30, [%rd43+-20];
	fma.rn.f32 	%f31, %f29, %f30, %f28;
	ld.global.nc.f32 	%f32, [%rd14+16];
	ld.global.nc.f32 	%f33, [%rd43+-16];
	fma.rn.f32 	%f34, %f32, %f33, %f31;
	ld.global.nc.f32 	%f35, [%rd14+20];
	ld.global.nc.f32 	%f36, [%rd43+-12];
	fma.rn.f32 	%f37, %f35, %f36, %f34;
	ld.global.nc.f32 	%f38, [%rd14+24];
	ld.global.nc.f32 	%f39, [%rd43+-8];
	fma.rn.f32 	%f40, %f38, %f39, %f37;
	ld.global.nc.f32 	%f41, [%rd14+28];
	ld.global.nc.f32 	%f42, [%rd43+-4];
	fma.rn.f32 	%f43, %f41, %f42, %f40;
	ld.global.nc.f32 	%f44, [%rd14+32];
	ld.global.nc.f32 	%f45, [%rd43];
	fma.rn.f32 	%f46, %f44, %f45, %f43;
	ld.global.nc.f32 	%f47, [%rd14+36];
	ld.global.nc.f32 	%f48, [%rd43+4];
	fma.rn.f32 	%f49, %f47, %f48, %f46;
	ld.global.nc.f32 	%f50, [%rd14+40];
	ld.global.nc.f32 	%f51, [%rd43+8];
	fma.rn.f32 	%f52, %f50, %f51, %f49;
	ld.global.nc.f32 	%f53, [%rd14+44];
	ld.global.nc.f32 	%f54, [%rd43+12];
	fma.rn.f32 	%f55, %f53, %f54, %f52;
	ld.global.nc.f32 	%f56, [%rd14+48];
	ld.global.nc.f32 	%f57, [%rd43+16];
	fma.rn.f32 	%f58, %f56, %f57, %f55;
	ld.global.nc.f32 	%f59, [%rd14+52];
	ld.global.nc.f32 	%f60, [%rd43+20];
	fma.rn.f32 	%f61, %f59, %f60, %f58;
	ld.global.nc.f32 	%f62, [%rd14+56];
	ld.global.nc.f32 	%f63, [%rd43+24];
	fma.rn.f32 	%f64, %f62, %f63, %f61;
	ld.global.nc.f32 	%f65, [%rd14+60];
	ld.global.nc.f32 	%f66, [%rd43+28];
	fma.rn.f32 	%f117, %f65, %f66, %f64;
	add.s32 	%r47, %r47, 16;
	add.s32 	%r46, %r46, 16;
	add.s64 	%rd43, %rd43, 64;
	setp.ne.s32 	%p6, %r47, 0;
	mov.u32 	%r49, %r5;
	@%p6 bra 	$L__BB0_5;
$L__BB0_6:
	setp.eq.s32 	%p7, %r3, 0;
	@%p7 bra 	$L__BB0_16;
	add.s32 	%r36, %r3, -1;
	setp.lt.u32 	%p8, %r36, 7;
	@%p8 bra 	$L__BB0_9;
	add.s32 	%r37, %r9, %r49;
	add.s32 	%r38, %r49, %r10;
	mul.wide.s32 	%rd15, %r37, 4;
	add.s64 	%rd16, %rd2, %rd15;
	ld.global.nc.f32 	%f68, [%rd16];
	mul.wide.u32 	%rd17, %r38, 4;
	add.s64 	%rd18, %rd1, %rd17;
	ld.global.nc.f32 	%f69, [%rd18];
	fma.rn.f32 	%f70, %f68, %f69, %f117;
	ld.global.nc.f32 	%f71, [%rd16+4];
	cvt.u64.u32 	%rd19, %r10;
	cvt.u64.u32 	%rd20, %r49;
	add.s64 	%rd21, %rd20, %rd19;
	shl.b64 	%rd22, %rd21, 2;
	add.s64 	%rd23, %rd1, %rd22;
	ld.global.nc.f32 	%f72, [%rd23+4];
	fma.rn.f32 	%f73, %f71, %f72, %f70;
	ld.global.nc.f32 	%f74, [%rd16+8];
	ld.global.nc.f32 	%f75, [%rd23+8];
	fma.rn.f32 	%f76, %f74, %f75, %f73;
	ld.global.nc.f32 	%f77, [%rd16+12];
	ld.global.nc.f32 	%f78, [%rd23+12];
	fma.rn.f32 	%f79, %f77, %f78, %f76;
	ld.global.nc.f32 	%f80, [%rd16+16];
	ld.global.nc.f32 	%f81, [%rd23+16];
	fma.rn.f32 	%f82, %f80, %f81, %f79;
	ld.global.nc.f32 	%f83, [%rd16+20];
	ld.global.nc.f32 	%f84, [%rd23+20];
	fma.rn.f32 	%f85, %f83, %f84, %f82;
	ld.global.nc.f32 	%f86, [%rd16+24];
	ld.global.nc.f32 	%f87, [%rd23+24];
	fma.rn.f32 	%f88, %f86, %f87, %f85;
	ld.global.nc.f32 	%f89, [%rd16+28];
	ld.global.nc.f32 	%f90, [%rd23+28];
	fma.rn.f32 	%f117, %f89, %f90, %f88;
	add.s32 	%r49, %r49, 8;
$L__BB0_9:
	setp.eq.s32 	%p9, %r4, 0;
	@%p9 bra 	$L__BB0_16;
	add.s32 	%r39, %r4, -1;
	setp.lt.u32 	%p10, %r39, 3;
	@%p10 bra 	$L__BB0_12;
	add.s32 	%r40, %r9, %r49;
	add.s32 	%r41, %r49, %r10;
	mul.wide.s32 	%rd24, %r40, 4;
	add.s64 	%rd25, %rd2, %rd24;
	ld.global.nc.f32 	%f92, [%rd25];
	mul.wide.u32 	%rd26, %r41, 4;
	add.s64 	%rd27, %rd1, %rd26;
	ld.global.nc.f32 	%f93, [%rd27];
	fma.rn.f32 	%f94, %f92, %f93, %f117;
	ld.global.nc.f32 	%f95, [%rd25+4];
	cvt.u64.u32 	%rd28, %r10;
	cvt.u64.u32 	%rd29, %r49;
	add.s64 	%rd30, %rd29, %rd28;
	shl.b64 	%rd31, %rd30, 2;
	add.s64 	%rd32, %rd1, %rd31;
	ld.global.nc.f32 	%f96, [%rd32+4];
	fma.rn.f32 	%f97, %f95, %f96, %f94;
	ld.global.nc.f32 	%f98, [%rd25+8];
	ld.global.nc.f32 	%f99, [%rd32+8];
	fma.rn.f32 	%f100, %f98, %f99, %f97;
	ld.global.nc.f32 	%f101, [%rd25+12];
	ld.global.nc.f32 	%f102, [%rd32+12];
	fma.rn.f32 	%f117, %f101, %f102, %f100;
	add.s32 	%r49, %r49, 4;
$L__BB0_12:
	setp.eq.s32 	%p11, %r6, 0;
	@%p11 bra 	$L__BB0_16;
	setp.eq.s32 	%p12, %r6, 1;
	add.s32 	%r42, %r9, %r49;
	add.s32 	%r43, %r49, %r10;
	mul.wide.s32 	%rd33, %r42, 4;
	add.s64 	%rd6, %rd2, %rd33;
	ld.global.nc.f32 	%f103, [%rd6];
	mul.wide.u32 	%rd34, %r43, 4;
	add.s64 	%rd35, %rd1, %rd34;
	ld.global.nc.f32 	%f104, [%rd35];
	fma.rn.f32 	%f117, %f103, %f104, %f117;
	@%p12 bra 	$L__BB0_16;
	setp.eq.s32 	%p13, %r6, 2;
	ld.global.nc.f32 	%f105, [%rd6+4];
	cvt.u64.u32 	%rd36, %r10;
	cvt.u64.u32 	%rd37, %r49;
	add.s64 	%rd38, %rd37, %rd36;
	shl.b64 	%rd39, %rd38, 2;
	add.s64 	%rd7, %rd1, %rd39;
	ld.global.nc.f32 	%f106, [%rd7+4];
	fma.rn.f32 	%f117, %f105, %f106, %f117;
	@%p13 bra 	$L__BB0_16;
	ld.global.nc.f32 	%f107, [%rd6+8];
	ld.global.nc.f32 	%f108, [%rd7+8];
	fma.rn.f32 	%f117, %f107, %f108, %f117;
$L__BB0_16:
	add.s32 	%r45, %r45, 1;
	setp.ne.s32 	%p14, %r45, %r22;
	@%p14 bra 	$L__BB0_3;
$L__BB0_17:
	mad.lo.s32 	%r44, %r24, %r2, %r1;
	cvta.to.global.u64 	%rd40, %rd8;
	mul.wide.s32 	%rd41, %r44, 4;
	add.s64 	%rd42, %rd40, %rd41;
	st.global.f32 	[%rd42], %f117;
$L__BB0_18:
	ret;

}


// ===== COMPILED SASS (sm_100) =====

	.target	sm_100

	.elftype	@"ET_EXEC"


//--------------------- .note.nv.tkinfo           --------------------------
	.section	.note.nv.tkinfo,"",@"SHT_NOTE"
	.sectionflags	@"SHF_NOTE_NV_TKINFO"
	.tkinfo
        /*0018*/ 	.word	0x00000002
        /*0030*/ 	.string	""
        /*0030*/ 	.string	"ptxas"
        /*0030*/ 	.string	"Cuda compilation tools, release 13.0, V13.0.88"
        /*0030*/ 	.string	"Build cuda_13.0.r13.0/compiler.36424714_0"
        /*0030*/ 	.string	"-arch sm_100 -m 64 "



//--------------------- .note.nv.cuinfo           --------------------------
	.section	.note.nv.cuinfo,"",@"SHT_NOTE"
	.sectionflags	@"SHF_NOTE_NV_CUINFO"
        /*0018*/ 	.short	0x0002
        /*001a*/ 	.short	0x0064
        /*001c*/ 	.short	0x0082
	.zero		2


//--------------------- .nv.info                  --------------------------
	.section	.nv.info,"",@"SHT_CUDA_INFO"
	.align	4


	//----- nvinfo : EIATTR_REGCOUNT
	.align		4
        /*0000*/ 	.byte	0x04, 0x2f
        /*0002*/ 	.short	(.L_1 - .L_0)
	.align		4
.L_0:
        /*0004*/ 	.word	index@(_Z19conv2d_naive_kernelPKfS0_Pfiiiiii)
        /*0008*/ 	.word	0x00000020


	//----- nvinfo : EIATTR_FRAME_SIZE
	.align		4
.L_1:
        /*000c*/ 	.byte	0x04, 0x11
        /*000e*/ 	.short	(.L_3 - .L_2)
	.align		4
.L_2:
        /*0010*/ 	.word	index@(_Z19conv2d_naive_kernelPKfS0_Pfiiiiii)
        /*0014*/ 	.word	0x00000000


	//----- nvinfo : EIATTR_MIN_STACK_SIZE
	.align		4
.L_3:
        /*0018*/ 	.byte	0x04, 0x12
        /*001a*/ 	.short	(.L_5 - .L_4)
	.align		4
.L_4:
        /*001c*/ 	.word	index@(_Z19conv2d_naive_kernelPKfS0_Pfiiiiii)
        /*0020*/ 	.word	0x00000000
.L_5:


//--------------------- .nv.compat                --------------------------
	.section	.nv.compat,"",@"SHT_CUDA_COMPAT_INFO"
	.align	4
        /*0000*/ 	.byte	0x02, 0x09, 0x00, 0x00, 0x02, 0x02, 0x01, 0x00, 0x02, 0x05, 0x05, 0x00, 0x03, 0x07, 0x01, 0x01
        /*0010*/ 	.byte	0x02, 0x03, 0x00, 0x00, 0x02, 0x06, 0x01, 0x00, 0x04, 0x0b, 0x08, 0x00, 0x09, 0x00, 0x00, 0x00
        /*0020*/ 	.byte	0x00, 0x00, 0x00, 0x00


//--------------------- .nv.info._Z19conv2d_naive_kernelPKfS0_Pfiiiiii --------------------------
	.section	.nv.info._Z19conv2d_naive_kernelPKfS0_Pfiiiiii,"",@"SHT_CUDA_INFO"
	.sectionflags	@""
	.align	4


	//----- nvinfo : EIATTR_CUDA_API_VERSION
	.align		4
        /*0000*/ 	.byte	0x04, 0x37
        /*0002*/ 	.short	(.L_7 - .L_6)
.L_6:
        /*0004*/ 	.word	0x00000082


	//----- nvinfo : EIATTR_KPARAM_INFO
	.align		4
.L_7:
        /*0008*/ 	.byte	0x04, 0x17
        /*000a*/ 	.short	(.L_9 - .L_8)
.L_8:
        /*000c*/ 	.word	0x00000000
        /*0010*/ 	.short	0x0008
        /*0012*/ 	.short	0x002c
        /*0014*/ 	.byte	0x00, 0xf0, 0x11, 0x00


	//----- nvinfo : EIATTR_KPARAM_INFO
	.align		4
.L_9:
        /*0018*/ 	.byte	0x04, 0x17
        /*001a*/ 	.short	(.L_11 - .L_10)
.L_10:
        /*001c*/ 	.word	0x00000000
        /*0020*/ 	.short	0x0007
        /*0022*/ 	.short	0x0028
        /*0024*/ 	.byte	0x00, 0xf0, 0x11, 0x00


	//----- nvinfo : EIATTR_KPARAM_INFO
	.align		4
.L_11:
        /*0028*/ 	.byte	0x04, 0x17
        /*002a*/ 	.short	(.L_13 - .L_12)
.L_12:
        /*002c*/ 	.word	0x00000000
        /*0030*/ 	.short	0x0006
        /*0032*/ 	.short	0x0024
        /*0034*/ 	.byte	0x00, 0xf0, 0x11, 0x00


	//----- nvinfo : EIATTR_KPARAM_INFO
	.align		4
.L_13:
        /*0038*/ 	.byte	0x04, 0x17
        /*003a*/ 	.short	(.L_15 - .L_14)
.L_14:
        /*003c*/ 	.word	0x00000000
        /*0040*/ 	.short	0x0005
        /*0042*/ 	.short	0x0020
        /*0044*/ 	.byte	0x00, 0xf0, 0x11, 0x00


	//----- nvinfo : EIATTR_KPARAM_INFO
	.align		4
.L_15:
        /*0048*/ 	.byte	0x04, 0x17
        /*004a*/ 	.short	(.L_17 - .L_16)
.L_16:
        /*004c*/ 	.word	0x00000000
        /*0050*/ 	.short	0x0004
        /*0052*/ 	.short	0x001c
        /*0054*/ 	.byte	0x00, 0xf0, 0x11, 0x00


	//----- nvinfo : EIATTR_KPARAM_INFO
	.align		4
.L_17:
        /*0058*/ 	.byte	0x04, 0x17
        /*005a*/ 	.short	(.L_19 - .L_18)
.L_18:
        /*005c*/ 	.word	0x00000000
        /*0060*/ 	.short	0x0003
        /*0062*/ 	.short	0x0018
        /*0064*/ 	.byte	0x00, 0xf0, 0x11, 0x00


	//----- nvinfo : EIATTR_KPARAM_INFO
	.align		4
.L_19:
        /*0068*/ 	.byte	0x04, 0x17
        /*006a*/ 	.short	(.L_21 - .L_20)
.L_20:
        /*006c*/ 	.word	0x00000000
        /*0070*/ 	.short	0x0002
        /*0072*/ 	.short	0x0010
        /*0074*/ 	.byte	0x00, 0xf5, 0x21, 0x00


	//----- nvinfo : EIATTR_KPARAM_INFO
	.align		4
.L_21:
        /*0078*/ 	.byte	0x04, 0x17
        /*007a*/ 	.short	(.L_23 - .L_22)
.L_22:
        /*007c*/ 	.word	0x00000000
        /*0080*/ 	.short	0x0001
        /*0082*/ 	.short	0x0008
        /*0084*/ 	.byte	0x00, 0xf5, 0x21, 0x00


	//----- nvinfo : EIATTR_KPARAM_INFO
	.align		4
.L_23:
        /*0088*/ 	.byte	0x04, 0x17
        /*008a*/ 	.short	(.L_25 - .L_24)
.L_24:
        /*008c*/ 	.word	0x00000000
        /*0090*/ 	.short	0x0000
        /*0092*/ 	.short	0x0000
        /*0094*/ 	.byte	0x00, 0xf5, 0x21, 0x00


	//----- nvinfo : EIATTR_SPARSE_MMA_MASK
	.align		4
.L_25:
        /*0098*/ 	.byte	0x03, 0x50
        /*009a*/ 	.short	0x0000


	//----- nvinfo : EIATTR_MAXREG_COUNT
	.align		4
        /*009c*/ 	.byte	0x03, 0x1b
        /*009e*/ 	.short	0x00ff


	//----- nvinfo : EIATTR_MERCURY_ISA_VERSION
	.align		4
        /*00a0*/ 	.byte	0x03, 0x5f
        /*00a2*/ 	.short	0x0101


	//----- nvinfo : EIATTR_VRC_CTA_INIT_COUNT
	.align		4
        /*00a4*/ 	.byte	0x02, 0x4a
	.zero		1
	.zero		1


	//----- nvinfo : EIATTR_EXIT_INSTR_OFFSETS
	.align		4
        /*00a8*/ 	.byte	0x04, 0x1c
        /*00aa*/ 	.short	(.L_27 - .L_26)


	//   ....[0]....
.L_26:
        /*00ac*/ 	.word	0x000000c0


	//   ....[1]....
        /*00b0*/ 	.word	0x00000cc0


	//----- nvinfo : EIATTR_CBANK_PARAM_SIZE
	.align		4
.L_27:
        /*00b4*/ 	.byte	0x03, 0x19
        /*00b6*/ 	.short	0x0030


	//----- nvinfo : EIATTR_PARAM_CBANK
	.align		4
        /*00b8*/ 	.byte	0x04, 0x0a
        /*00ba*/ 	.short	(.L_29 - .L_28)
	.align		4
.L_28:
        /*00bc*/ 	.word	index@(.nv.constant0._Z19conv2d_naive_kernelPKfS0_Pfiiiiii)
        /*00c0*/ 	.short	0x0380
        /*00c2*/ 	.short	0x0030


	//----- nvinfo : EIATTR_SW_WAR
	.align		4
.L_29:
        /*00c4*/ 	.byte	0x04, 0x36
        /*00c6*/ 	.short	(.L_31 - .L_30)
.L_30:
        /*00c8*/ 	.word	0x00000008
.L_31:


//--------------------- .nv.callgraph             --------------------------
	.section	.nv.callgraph,"",@"SHT_CUDA_CALLGRAPH"
	.align	4
	.sectionentsize	8
	.align		4
        /*0000*/ 	.word	0x00000000
	.align		4
        /*0004*/ 	.word	0xffffffff
	.align		4
        /*0008*/ 	.word	0x00000000
	.align		4
        /*000c*/ 	.word	0xfffffffe
	.align		4
        /*0010*/ 	.word	0x00000000
	.align		4
        /*0014*/ 	.word	0xfffffffd
	.align		4
        /*0018*/ 	.word	0x00000000
	.align		4
        /*001c*/ 	.word	0xfffffffc


//--------------------- .text._Z19conv2d_naive_kernelPKfS0_Pfiiiiii --------------------------
	.section	.text._Z19conv2d_naive_kernelPKfS0_Pfiiiiii,"ax",@progbits
	.align	128
        .global         _Z19conv2d_naive_kernelPKfS0_Pfiiiiii
        .type           _Z19conv2d_naive_kernelPKfS0_Pfiiiiii,@function
        .size           _Z19conv2d_naive_kernelPKfS0_Pfiiiiii,(.L_x_8 - _Z19conv2d_naive_kernelPKfS0_Pfiiiiii)
        .other          _Z19conv2d_naive_kernelPKfS0_Pfiiiiii,@"STO_CUDA_ENTRY STV_DEFAULT"
_Z19conv2d_naive_kernelPKfS0_Pfiiiiii:
.text._Z19conv2d_naive_kernelPKfS0_Pfiiiiii:
[----:B------:R-:W-:Y:S01]  /*0000*/  LDC R1, c[0x0][0x37c] ;  /* 0x0000df00ff017b82 */ /* 0x000fe20000000800 */
[----:B------:R-:W0:Y:S07]  /*0010*/  S2R R3, SR_TID.X ;  /* 0x0000000000037919 */ /* 0x000e2e0000002100 */
[----:B------:R-:W0:Y:S01]  /*0020*/  S2UR UR4, SR_CTAID.X ;  /* 0x00000000000479c3 */ /* 0x000e220000002500 */
[----:B------:R-:W1:Y:S01]  /*0030*/  LDCU.64 UR6, c[0x0][0x3a8] ;  /* 0x00007500ff0677ac */ /* 0x000e620008000a00 */
[----:B------:R-:W2:Y:S06]  /*0040*/  S2R R2, SR_TID.Y ;  /* 0x0000000000027919 */ /* 0x000eac0000002200 */
[----:B------:R-:W0:Y:S08]  /*0050*/  LDC R0, c[0x0][0x360] ;  /* 0x0000d800ff007b82 */ /* 0x000e300000000800 */
[----:B------:R-:W2:Y:S08]  /*0060*/  S2UR UR5, SR_CTAID.Y ;  /* 0x00000000000579c3 */ /* 0x000eb00000002600 */
[----:B------:R-:W2:Y:S01]  /*0070*/  LDC R7, c[0x0][0x364] ;  /* 0x0000d900ff077b82 */ /* 0x000ea20000000800 */
[----:B0-----:R-:W-:-:S05]  /*0080*/  IMAD R0, R0, UR4, R3 ;  /* 0x0000000400007c24 */ /* 0x001fca000f8e0203 */
[----:B-1----:R-:W-:Y:S01]  /*0090*/  ISETP.GE.AND P0, PT, R0, UR7, PT ;  /* 0x0000000700007c0c */ /* 0x002fe2000bf06270 */
[----:B--2---:R-:W-:-:S05]  /*00a0*/  IMAD R7, R7, UR5, R2 ;  /* 0x0000000507077c24 */ /* 0x004fca000f8e0202 */
[----:B------:R-:W-:-:S13]  /*00b0*/  ISETP.GE.OR P0, PT, R7, UR6, P0 ;  /* 0x0000000607007c0c */ /* 0x000fda0008706670 */
[----:B------:R-:W-:Y:S05]  /*00c0*/  @P0 EXIT ;  /* 0x000000000000094d */ /* 0x000fea0003800000 */
[----:B------:R-:W0:Y:S01]  /*00d0*/  LDC.64 R2, c[0x0][0x3a0] ;  /* 0x0000e800ff027b82 */ /* 0x000e220000000a00 */
[----:B------:R-:W1:Y:S01]  /*00e0*/  LDCU.64 UR8, c[0x0][0x358] ;  /* 0x00006b00ff0877ac */ /* 0x000e620008000a00 */
[----:B------:R-:W-:Y:S01]  /*00f0*/  HFMA2 R13, -RZ, RZ, 0, 0 ;  /* 0x00000000ff0d7431 */ /* 0x000fe200000001ff */
[----:B0-----:R-:W-:-:S04]  /*0100*/  VIMNMX R2, PT, PT, R2, R3, PT ;  /* 0x0000000302027248 */ /* 0x001fc80003fe0100 */
[----:B------:R-:W-:-:S13]  /*0110*/  ISETP.GE.AND P0, PT, R2, 0x1, PT ;  /* 0x000000010200780c */ /* 0x000fda0003f06270 */
[----:B-1----:R-:W-:Y:S05]  /*0120*/  @!P0 BRA `(.L_x_0) ;  /* 0x0000000800d08947 */ /* 0x002fea0003800000 */
[C---:B------:R-:W-:Y:S01]  /*0130*/  LOP3.LUT R8, R3.reuse, 0x7ffffff0, RZ, 0xc0, !PT ;  /* 0x7ffffff003087812 */ /* 0x040fe200078ec0ff */
[----:B------:R-:W-:Y:S01]  /*0140*/  UMOV UR4, URZ ;  /* 0x000000ff00047c82 */ /* 0x000fe20008000000 */
[C---:B------:R-:W-:Y:S02]  /*0150*/  LOP3.LUT R23, R3.reuse, 0xf, RZ, 0xc0, !PT ;  /* 0x0000000f03177812 */ /* 0x040fe400078ec0ff */
[C---:B------:R-:W-:Y:S02]  /*0160*/  LOP3.LUT R24, R3.reuse, 0x7, RZ, 0xc0, !PT ;  /* 0x0000000703187812 */ /* 0x040fe400078ec0ff */
[----:B------:R-:W-:Y:S02]  /*0170*/  LOP3.LUT R9, R3, 0x3, RZ, 0xc0, !PT ;  /* 0x0000000303097812 */ /* 0x000fe400078ec0ff */
[----:B------:R-:W-:Y:S02]  /*0180*/  MOV R13, RZ ;  /* 0x000000ff000d7202 */ /* 0x000fe40000000f00 */
[----:B------:R-:W-:-:S07]  /*0190*/  IADD3 R10, PT, PT, -R8, RZ, RZ ;  /* 0x000000ff080a7210 */ /* 0x000fce0007ffe1ff */
.L_x_6:
[----:B------:R-:W0:Y:S01]  /*01a0*/  LDCU.64 UR6, c[0x0][0x3a0] ;  /* 0x00007400ff0677ac */ /* 0x000e220008000a00 */
[----:B------:R-:W-:Y:S01]  /*01b0*/  IADD3 R11, PT, PT, R7, UR4, RZ ;  /* 0x00000004070b7c10 */ /* 0x000fe2000fffe0ff */
[----:B------:R-:W-:Y:S01]  /*01c0*/  IMAD.MOV.U32 R6, RZ, RZ, RZ ;  /* 0x000000ffff067224 */ /* 0x000fe200078e00ff */
[----:B------:R-:W1:Y:S01]  /*01d0*/  LDCU UR5, c[0x0][0x39c] ;  /* 0x00007380ff0577ac */ /* 0x000e620008000800 */
[----:B0-----:R-:W-:Y:S02]  /*01e0*/  UISETP.GE.U32.AND UP1, UPT, UR7, 0x10, UPT ;  /* 0x000000100700788c */ /* 0x001fe4000bf26070 */
[----:B------:R-:W-:Y:S02]  /*01f0*/  UIMAD UR10, UR4, UR7, URZ ;  /* 0x00000007040a72a4 */ /* 0x000fe4000f8e02ff */
[----:B------:R-:W-:Y:S01]  /*0200*/  UIADD3 UR4, UPT, UPT, UR4, 0x1, URZ ;  /* 0x0000000104047890 */ /* 0x000fe2000fffe0ff */
[----:B-1----:R-:W-:-:S03]  /*0210*/  IMAD R11, R11, UR5, R0 ;  /* 0x000000050b0b7c24 */ /* 0x002fc6000f8e0200 */
[----:B------:R-:W-:Y:S01]  /*0220*/  UISETP.NE.AND UP0, UPT, UR4, UR6, UPT ;  /* 0x000000060400728c */ /* 0x000fe2000bf05270 */
[----:B------:R-:W-:Y:S10]  /*0230*/  BRA.U !UP1, `(.L_x_1) ;  /* 0x00000005090c7547 */ /* 0x000ff4000b800000 */
[----:B------:R-:W0:Y:S01]  /*0240*/  LDCU.64 UR6, c[0x0][0x388] ;  /* 0x00007100ff0677ac */ /* 0x000e220008000a00 */
[----:B------:R-:W-:Y:S02]  /*0250*/  MOV R6, R11 ;  /* 0x0000000b00067202 */ /* 0x000fe40000000f00 */
[----:B------:R-:W-:Y:S01]  /*0260*/  MOV R12, R10 ;  /* 0x0000000a000c7202 */ /* 0x000fe20000000f00 */
[----:B0-----:R-:W-:-:S04]  /*0270*/  UIMAD.WIDE.U32 UR6, UR10, 0x4, UR6 ;  /* 0x000000040a0678a5 */ /* 0x001fc8000f8e0006 */
[----:B------:R-:W-:-:S04]  /*0280*/  UIADD3 UR5, UP1, UPT, UR6, 0x20, URZ ;  /* 0x0000002006057890 */ /* 0x000fc8000ff3e0ff */
[----:B------:R-:W-:Y:S02]  /*0290*/  UIADD3.X UR6, UPT, UPT, URZ, UR7, URZ, UP1, !UPT ;  /* 0x00000007ff067290 */ /* 0x000fe40008ffe4ff */
[----:B------:R-:W-:-:S04]  /*02a0*/  MOV R16, UR5 ;  /* 0x0000000500107c02 */ /* 0x000fc80008000f00 */
[----:B------:R-:W-:-:S07]  /*02b0*/  IMAD.U32 R17, RZ, RZ, UR6 ;  /* 0x00000006ff117e24 */ /* 0x000fce000f8e00ff */
.L_x_2:
[----:B------:R-:W0:Y:S01]  /*02c0*/  LDC.64 R2, c[0x0][0x380] ;  /* 0x0000e000ff027b82 */ /* 0x000e220000000a00 */
[----:B------:R-:W-:Y:S02]  /*02d0*/  MOV R4, R16 ;  /* 0x0000001000047202 */ /* 0x000fe40000000f00 */
[----:B------:R-:W-:-:S05]  /*02e0*/  MOV R5, R17 ;  /* 0x0000001100057202 */ /* 0x000fca0000000f00 */
[----:B------:R-:W2:Y:S04]  /*02f0*/  LDG.E.CONSTANT R19, desc[UR8][R4.64+-0x20] ;  /* 0xffffe00804137981 */ /* 0x000ea8000c1e9900 */
[----:B------:R-:W3:Y:S04]  /*0300*/  LDG.E.CONSTANT R27, desc[UR8][R4.64+-0x1c] ;  /* 0xffffe408041b7981 */ /* 0x000ee8000c1e9900 */
[----:B------:R-:W4:Y:S04]  /*0310*/  LDG.E.CONSTANT R17, desc[UR8][R4.64+-0x18] ;  /* 0xffffe80804117981 */ /* 0x000f28000c1e9900 */
[----:B------:R-:W5:Y:S01]  /*0320*/  LDG.E.CONSTANT R15, desc[UR8][R4.64+-0x14] ;  /* 0xffffec08040f7981 */ /* 0x000f62000c1e9900 */
[----:B0-----:R-:W-:-:S03]  /*0330*/  IMAD.WIDE R2, R6, 0x4, R2 ;  /* 0x0000000406027825 */ /* 0x001fc600078e0202 */
[----:B------:R-:W5:Y:S04]  /*0340*/  LDG.E.CONSTANT R14, desc[UR8][R4.64+-0x10] ;  /* 0xfffff008040e7981 */ /* 0x000f68000c1e9900 */
[----:B------:R-:W2:Y:S04]  /*0350*/  LDG.E.CONSTANT R20, desc[UR8][R2.64] ;  /* 0x0000000802147981 */ /* 0x000ea8000c1e9900 */
[----:B------:R-:W3:Y:S04]  /*0360*/  LDG.E.CONSTANT R26, desc[UR8][R2.64+0x4] ;  /* 0x00000408021a7981 */ /* 0x000ee8000c1e9900 */
[----:B------:R-:W4:Y:S04]  /*0370*/  LDG.E.CONSTANT R18, desc[UR8][R2.64+0x8] ;  /* 0x0000080802127981 */ /* 0x000f28000c1e9900 */
[----:B------:R-:W5:Y:S04]  /*0380*/  LDG.E.CONSTANT R16, desc[UR8][R2.64+0xc] ;  /* 0x00000c0802107981 */ /* 0x000f68000c1e9900 */
[----:B------:R-:W5:Y:S04]  /*0390*/  LDG.E.CONSTANT R25, desc[UR8][R2.64+0x10] ;  /* 0x0000100802197981 */ /* 0x000f68000c1e9900 */
[----:B------:R-:W5:Y:S04]  /*03a0*/  LDG.E.CONSTANT R21, desc[UR8][R4.64+-0xc] ;  /* 0xfffff40804157981 */ /* 0x000f68000c1e9900 */
[----:B------:R-:W5:Y:S01]  /*03b0*/  LDG.E.CONSTANT R22, desc[UR8][R2.64+0x14] ;  /* 0x0000140802167981 */ /* 0x000f62000c1e9900 */
[----:B--2---:R-:W-:-:S03]  /*03c0*/  FFMA R19, R20, R19, R13 ;  /* 0x0000001314137223 */ /* 0x004fc6000000000d */
[----:B------:R-:W2:Y:S01]  /*03d0*/  LDG.E.CONSTANT R20, desc[UR8][R2.64+0x18] ;  /* 0x0000180802147981 */ /* 0x000ea2000c1e9900 */
[----:B---3--:R-:W-:-:S03]  /*03e0*/  FFMA R27, R26, R27, R19 ;  /* 0x0000001b1a1b7223 */ /* 0x008fc60000000013 */
[----:B------:R-:W2:Y:S01]  /*03f0*/  LDG.E.CONSTANT R19, desc[UR8][R4.64+-0x8] ;  /* 0xfffff80804137981 */ /* 0x000ea2000c1e9900 */
[----:B----4-:R-:W-:-:S03]  /*0400*/  FFMA R27, R18, R17, R27 ;  /* 0x00000011121b7223 */ /* 0x010fc6000000001b */
[----:B------:R-:W3:Y:S04]  /*0410*/  LDG.E.CONSTANT R17, desc[UR8][R4.64+-0x4] ;  /* 0xfffffc0804117981 */ /* 0x000ee8000c1e9900 */
[----:B------:R-:W3:Y:S01]  /*0420*/  LDG.E.CONSTANT R18, desc[UR8][R2.64+0x1c] ;  /* 0x00001c0802127981 */ /* 0x000ee2000c1e9900 */
[----:B-----5:R-:W-:-:S03]  /*0430*/  FFMA R26, R16, R15, R27 ;  /* 0x0000000f101a7223 */ /* 0x020fc6000000001b */
[----:B------:R-:W4:Y:S01]  /*0440*/  LDG.E.CONSTANT R16, desc[UR8][R4.64] ;  /* 0x0000000804107981 */ /* 0x000f22000c1e9900 */
[----:B------:R-:W-:-:S03]  /*0450*/  FFMA R25, R25, R14, R26 ;  /* 0x0000000e19197223 */ /* 0x000fc6000000001a */
[----:B------:R-:W4:Y:S04]  /*0460*/  LDG.E.CONSTANT R15, desc[UR8][R2.64+0x20] ;  /* 0x00002008020f7981 */ /* 0x000f28000c1e9900 */
[----:B------:R-:W5:Y:S04]  /*0470*/  LDG.E.CONSTANT R14, desc[UR8][R4.64+0x4] ;  /* 0x00000408040e7981 */ /* 0x000f68000c1e9900 */
[----:B------:R-:W5:Y:S01]  /*0480*/  LDG.E.CONSTANT R13, desc[UR8][R2.64+0x24] ;  /* 0x00002408020d7981 */ /* 0x000f62000c1e9900 */
[----:B------:R-:W-:-:S03]  /*0490*/  FFMA R25, R22, R21, R25 ;  /* 0x0000001516197223 */ /* 0x000fc60000000019 */
[----:B------:R-:W5:Y:S04]  /*04a0*/  LDG.E.CONSTANT R22, desc[UR8][R4.64+0x8] ;  /* 0x0000080804167981 */ /* 0x000f68000c1e9900 */
[----:B------:R-:W5:Y:S01]  /*04b0*/  LDG.E.CONSTANT R21, desc[UR8][R2.64+0x28] ;  /* 0x0000280802157981 */ /* 0x000f62000c1e9900 */
[----:B--2---:R-:W-:-:S03]  /*04c0*/  FFMA R25, R20, R19, R25 ;  /* 0x0000001314197223 */ /* 0x004fc60000000019 */
[----:B------:R-:W2:Y:S04]  /*04d0*/  LDG.E.CONSTANT R20, desc[UR8][R4.64+0xc] ;  /* 0x00000c0804147981 */ /* 0x000ea8000c1e9900 */
[----:B------:R-:W2:Y:S01]  /*04e0*/  LDG.E.CONSTANT R19, desc[UR8][R2.64+0x2c] ;  /* 0x00002c0802137981 */ /* 0x000ea2000c1e9900 */
[----:B---3--:R-:W-:-:S03]  /*04f0*/  FFMA R26, R18, R17, R25 ;  /* 0x00000011121a7223 */ /* 0x008fc60000000019 */
[----:B------:R-:W3:Y:S04]  /*0500*/  LDG.E.CONSTANT R18, desc[UR8][R4.64+0x10] ;  /* 0x0000100804127981 */ /* 0x000ee8000c1e9900 */
[----:B------:R-:W3:Y:S01]  /*0510*/  LDG.E.CONSTANT R17, desc[UR8][R2.64+0x30] ;  /* 0x0000300802117981 */ /* 0x000ee2000c1e9900 */
[----:B----4-:R-:W-:-:S03]  /*0520*/  FFMA R26, R15, R16, R26 ;  /* 0x000000100f1a7223 */ /* 0x010fc6000000001a */
[----:B------:R-:W4:Y:S04]  /*0530*/  LDG.E.CONSTANT R16, desc[UR8][R4.64+0x14] ;  /* 0x0000140804107981 */ /* 0x000f28000c1e9900 */
[----:B------:R-:W4:Y:S01]  /*0540*/  LDG.E.CONSTANT R15, desc[UR8][R2.64+0x34] ;  /* 0x00003408020f7981 */ /* 0x000f22000c1e9900 */
[----:B-----5:R-:W-:-:S03]  /*0550*/  FFMA R28, R13, R14, R26 ;  /* 0x0000000e0d1c7223 */ /* 0x020fc6000000001a */
[----:B------:R-:W5:Y:S04]  /*0560*/  LDG.E.CONSTANT R13, desc[UR8][R4.64+0x18] ;  /* 0x00001808040d7981 */ /* 0x000f68000c1e9900 */
[----:B------:R-:W5:Y:S04]  /*0570*/  LDG.E.CONSTANT R14, desc[UR8][R2.64+0x38] ;  /* 0x00003808020e7981 */ /* 0x000f68000c1e9900 */
[----:B------:R-:W5:Y:S04]  /*0580*/  LDG.E.CONSTANT R25, desc[UR8][R2.64+0x3c] ;  /* 0x00003c0802197981 */ /* 0x000f68000c1e9900 */
[----:B------:R-:W5:Y:S01]  /*0590*/  LDG.E.CONSTANT R26, desc[UR8][R4.64+0x1c] ;  /* 0x00001c08041a7981 */ /* 0x000f62000c1e9900 */
[----:B------:R-:W-:Y:S01]  /*05a0*/  FFMA R22, R21, R22, R28 ;  /* 0x0000001615167223 */ /* 0x000fe2000000001c */
[----:B------:R-:W-:-:S04]  /*05b0*/  IADD3 R12, PT, PT, R12, 0x10, RZ ;  /* 0x000000100c0c7810 */ /* 0x000fc80007ffe0ff */
[----:B------:R-:W-:Y:S01]  /*05c0*/  ISETP.NE.AND P0, PT, R12, RZ, PT ;  /* 0x000000ff0c00720c */ /* 0x000fe20003f05270 */
[----:B------:R-:W-:Y:S02]  /*05d0*/  VIADD R6, R6, 0x10 ;  /* 0x0000001006067836 */ /* 0x000fe40000000000 */
[----:B--2---:R-:W-:-:S04]  /*05e0*/  FFMA R20, R19, R20, R22 ;  /* 0x0000001413147223 */ /* 0x004fc80000000016 */
[----:B---3--:R-:W-:-:S04]  /*05f0*/  FFMA R18, R17, R18, R20 ;  /* 0x0000001211127223 */ /* 0x008fc80000000014 */
[----:B----4-:R-:W-:Y:S01]  /*0600*/  FFMA R15, R15, R16, R18 ;  /* 0x000000100f0f7223 */ /* 0x010fe20000000012 */
[----:B------:R-:W-:-:S03]  /*0610*/  IADD3 R16, P1, PT, R4, 0x40, RZ ;  /* 0x0000004004107810 */ /* 0x000fc60007f3e0ff */
[----:B-----5:R-:W-:Y:S01]  /*0620*/  FFMA R14, R14, R13, R15 ;  /* 0x0000000d0e0e7223 */ /* 0x020fe2000000000f */
[----:B------:R-:W-:-:S03]  /*0630*/  IADD3.X R17, PT, PT, RZ, R5, RZ, P1, !PT ;  /* 0x00000005ff117210 */ /* 0x000fc60000ffe4ff */
[----:B------:R-:W-:Y:S01]  /*0640*/  FFMA R13, R25, R26, R14 ;  /* 0x0000001a190d7223 */ /* 0x000fe2000000000e */
[----:B------:R-:W-:Y:S06]  /*0650*/  @P0 BRA `(.L_x_2) ;  /* 0xfffffffc00180947 */ /* 0x000fec000383ffff */
[----:B------:R-:W-:-:S07]  /*0660*/  MOV R6, R8 ;  /* 0x0000000800067202 */ /* 0x000fce0000000f00 */
.L_x_1:
[----:B------:R-:W-:-:S13]  /*0670*/  ISETP.NE.AND P0, PT, R23, RZ, PT ;  /* 0x000000ff1700720c */ /* 0x000fda0003f05270 */
[----:B------:R-:W-:Y:S05]  /*0680*/  @!P0 BRA `(.L_x_3) ;  /* 0x0000000400748947 */ /* 0x000fea0003800000 */
[----:B------:R-:W-:Y:S02]  /*0690*/  IADD3 R2, PT, PT, R23, -0x1, RZ ;  /* 0xffffffff17027810 */ /* 0x000fe40007ffe0ff */
[----:B------:R-:W-:Y:S02]  /*06a0*/  ISETP.NE.AND P0, PT, R24, RZ, PT ;  /* 0x000000ff1800720c */ /* 0x000fe40003f05270 */
[----:B------:R-:W-:-:S13]  /*06b0*/  ISETP.GE.U32.AND P1, PT, R2, 0x7, PT ;  /* 0x000000070200780c */ /* 0x000fda0003f26070 */
[----:B------:R-:W-:Y:S05]  /*06c0*/  @!P1 BRA `(.L_x_4) ;  /* 0x0000000000909947 */ /* 0x000fea0003800000 */
[----:B------:R-:W0:Y:S01]  /*06d0*/  LDC.64 R18, c[0x0][0x388] ;  /* 0x0000e200ff127b82 */ /* 0x000e220000000a00 */
[----:B------:R-:W-:Y:S02]  /*06e0*/  IADD3 R15, PT, PT, R6, UR10, RZ ;  /* 0x0000000a060f7c10 */ /* 0x000fe4000fffe0ff */
[----:B------:R-:W-:-:S05]  /*06f0*/  IADD3 R5, PT, PT, R11, R6, RZ ;  /* 0x000000060b057210 */ /* 0x000fca0007ffe0ff */
[----:B------:R-:W1:Y:S01]  /*0700*/  LDC.64 R2, c[0x0][0x380] ;  /* 0x0000e000ff027b82 */ /* 0x000e620000000a00 */
[----:B0-----:R-:W-:-:S05]  /*0710*/  IMAD.WIDE.U32 R18, R15, 0x4, R18 ;  /* 0x000000040f127825 */ /* 0x001fca00078e0012 */
[----:B------:R-:W2:Y:S01]  /*0720*/  LDG.E.CONSTANT R22, desc[UR8][R18.64] ;  /* 0x0000000812167981 */ /* 0x000ea2000c1e9900 */
[----:B-1----:R-:W-:Y:S02]  /*0730*/  IMAD.WIDE R2, R5, 0x4, R2 ;  /* 0x0000000405027825 */ /* 0x002fe400078e0202 */
[----:B------:R-:W0:Y:S03]  /*0740*/  LDC.64 R4, c[0x0][0x388] ;  /* 0x0000e200ff047b82 */ /* 0x000e260000000a00 */
[----:B------:R-:W2:Y:S01]  /*0750*/  LDG.E.CONSTANT R20, desc[UR8][R2.64] ;  /* 0x0000000802147981 */ /* 0x000ea2000c1e9900 */
[----:B------:R-:W-:-:S03]  /*0760*/  IADD3 R12, P1, PT, R6, UR10, RZ ;  /* 0x0000000a060c7c10 */ /* 0x000fc6000ff3e0ff */
[----:B------:R-:W3:Y:S02]  /*0770*/  LDG.E.CONSTANT R16, desc[UR8][R2.64+0xc] ;  /* 0x00000c0802107981 */ /* 0x000ee4000c1e9900 */
[----:B------:R-:W-:Y:S02]  /*0780*/  IMAD.X R14, RZ, RZ, RZ, P1 ;  /* 0x000000ffff0e7224 */ /* 0x000fe400008e06ff */
[----:B------:R-:W4:Y:S01]  /*0790*/  LDG.E.CONSTANT R18, desc[UR8][R2.64+0x10] ;  /* 0x0000100802127981 */ /* 0x000f22000c1e9900 */
[----:B0-----:R-:W-:-:S04]  /*07a0*/  LEA R4, P1, R12, R4, 0x2 ;  /* 0x000000040c047211 */ /* 0x001fc800078210ff */
[----:B------:R-:W-:Y:S02]  /*07b0*/  LEA.HI.X R5, R12, R5, R14, 0x2, P1 ;  /* 0x000000050c057211 */ /* 0x000fe400008f140e */
[----:B------:R-:W5:Y:S04]  /*07c0*/  LDG.E.CONSTANT R12, desc[UR8][R2.64+0x4] ;  /* 0x00000408020c7981 */ /* 0x000f68000c1e9900 */
[----:B------:R-:W5:Y:S04]  /*07d0*/  LDG.E.CONSTANT R15, desc[UR8][R4.64+0x4] ;  /* 0x00000408040f7981 */ /* 0x000f68000c1e9900 */
[----:B------:R-:W3:Y:S04]  /*07e0*/  LDG.E.CONSTANT R14, desc[UR8][R2.64+0x8] ;  /* 0x00000808020e7981 */ /* 0x000ee8000c1e9900 */
[----:B------:R-:W3:Y:S04]  /*07f0*/  LDG.E.CONSTANT R17, desc[UR8][R4.64+0x8] ;  /* 0x0000080804117981 */ /* 0x000ee8000c1e9900 */
[----:B------:R-:W4:Y:S04]  /*0800*/  LDG.E.CONSTANT R19, desc[UR8][R4.64+0xc] ;  /* 0x00000c0804137981 */ /* 0x000f28000c1e9900 */
[----:B------:R-:W4:Y:S04]  /*0810*/  LDG.E.CONSTANT R21, desc[UR8][R4.64+0x10] ;  /* 0x0000100804157981 */ /* 0x000f28000c1e9900 */
[----:B------:R-:W4:Y:S04]  /*0820*/  LDG.E.CONSTANT R25, desc[UR8][R4.64+0x14] ;  /* 0x0000140804197981 */ /* 0x000f28000c1e9900 */
[----:B------:R-:W4:Y:S04]  /*0830*/  LDG.E.CONSTANT R26, desc[UR8][R4.64+0x18] ;  /* 0x00001808041a7981 */ /* 0x000f28000c1e9900 */
[----:B------:R-:W4:Y:S01]  /*0840*/  LDG.E.CONSTANT R27, desc[UR8][R4.64+0x1c] ;  /* 0x00001c08041b7981 */ /* 0x000f22000c1e9900 */
[----:B--2---:R-:W-:-:S03]  /*0850*/  FFMA R29, R20, R22, R13 ;  /* 0x00000016141d7223 */ /* 0x004fc6000000000d */
[----:B------:R-:W2:Y:S04]  /*0860*/  LDG.E.CONSTANT R20, desc[UR8][R2.64+0x14] ;  /* 0x0000140802147981 */ /* 0x000ea8000c1e9900 */
[----:B------:R-:W2:Y:S04]  /*0870*/  LDG.E.CONSTANT R13, desc[UR8][R2.64+0x18] ;  /* 0x00001808020d7981 */ /* 0x000ea8000c1e9900 */
[----:B------:R-:W2:Y:S01]  /*0880*/  LDG.E.CONSTANT R22, desc[UR8][R2.64+0x1c] ;  /* 0x00001c0802167981 */ /* 0x000ea2000c1e9900 */
[----:B-----5:R-:W-:-:S04]  /*0890*/  FFMA R15, R12, R15, R29 ;  /* 0x0000000f0c0f7223 */ /* 0x020fc8000000001d */
[----:B---3--:R-:W-:-:S04]  /*08a0*/  FFMA R15, R14, R17, R15 ;  /* 0x000000110e0f7223 */ /* 0x008fc8000000000f */
[----:B----4-:R-:W-:-:S04]  /*08b0*/  FFMA R15, R16, R19, R15 ;  /* 0x00000013100f7223 */ /* 0x010fc8000000000f */
[----:B------:R-:W-:Y:S01]  /*08c0*/  FFMA R15, R18, R21, R15 ;  /* 0x00000015120f7223 */ /* 0x000fe2000000000f */
[----:B------:R-:W-:-:S03]  /*08d0*/  IADD3 R6, PT, PT, R6, 0x8, RZ ;  /* 0x0000000806067810 */ /* 0x000fc60007ffe0ff */
[----:B--2---:R-:W-:-:S04]  /*08e0*/  FFMA R20, R20, R25, R15 ;  /* 0x0000001914147223 */ /* 0x004fc8000000000f */
[----:B------:R-:W-:-:S04]  /*08f0*/  FFMA R13, R13, R26, R20 ;  /* 0x0000001a0d0d7223 */ /* 0x000fc80000000014 */
[----:B------:R-:W-:-:S07]  /*0900*/  FFMA R13, R22, R27, R13 ;  /* 0x0000001b160d7223 */ /* 0x000fce000000000d */
.L_x_4:
[----:B------:R-:W-:Y:S05]  /*0910*/  @!P0 BRA `(.L_x_3) ;  /* 0x0000000000d08947 */ /* 0x000fea0003800000 */
[----:B------:R-:W-:Y:S02]  /*0920*/  IADD3 R2, PT, PT, R24, -0x1, RZ ;  /* 0xffffffff18027810 */ /* 0x000fe40007ffe0ff */
[----:B------:R-:W-:Y:S02]  /*0930*/  ISETP.NE.AND P0, PT, R9, RZ, PT ;  /* 0x000000ff0900720c */ /* 0x000fe40003f05270 */
[----:B------:R-:W-:-:S13]  /*0940*/  ISETP.GE.U32.AND P1, PT, R2, 0x3, PT ;  /* 0x000000030200780c */ /* 0x000fda0003f26070 */
[----:B------:R-:W-:Y:S05]  /*0950*/  @!P1 BRA `(.L_x_5) ;  /* 0x0000000000609947 */ /* 0x000fea0003800000 */
[----:B------:R-:W0:Y:S01]  /*0960*/  LDC.64 R14, c[0x0][0x388] ;  /* 0x0000e200ff0e7b82 */ /* 0x000e220000000a00 */
[C---:B------:R-:W-:Y:S02]  /*0970*/  IADD3 R19, PT, PT, R6.reuse, UR10, RZ ;  /* 0x0000000a06137c10 */ /* 0x040fe4000fffe0ff */
[----:B------:R-:W-:Y:S02]  /*0980*/  IADD3 R12, P1, PT, R6, UR10, RZ ;  /* 0x0000000a060c7c10 */ /* 0x000fe4000ff3e0ff */
[----:B------:R-:W-:-:S03]  /*0990*/  IADD3 R17, PT, PT, R11, R6, RZ ;  /* 0x000000060b117210 */ /* 0x000fc60007ffe0ff */
[----:B------:R-:W1:Y:S01]  /*09a0*/  LDC.64 R2, c[0x0][0x388] ;  /* 0x0000e200ff027b82 */ /* 0x000e620000000a00 */
[----:B------:R-:W-:-:S07]  /*09b0*/  IMAD.X R16, RZ, RZ, RZ, P1 ;  /* 0x000000ffff107224 */ /* 0x000fce00008e06ff */
[----:B------:R-:W2:Y:S01]  /*09c0*/  LDC.64 R4, c[0x0][0x380] ;  /* 0x0000e000ff047b82 */ /* 0x000ea20000000a00 */
[----:B0-----:R-:W-:-:S06]  /*09d0*/  IMAD.WIDE.U32 R14, R19, 0x4, R14 ;  /* 0x00000004130e7825 */ /* 0x001fcc00078e000e */
[----:B------:R-:W3:Y:S01]  /*09e0*/  LDG.E.CONSTANT R14, desc[UR8][R14.64] ;  /* 0x000000080e0e7981 */ /* 0x000ee2000c1e9900 */
[----:B-1----:R-:W-:-:S04]  /*09f0*/  LEA R2, P1, R12, R2, 0x2 ;  /* 0x000000020c027211 */ /* 0x002fc800078210ff */
[----:B------:R-:W-:Y:S01]  /*0a00*/  LEA.HI.X R3, R12, R3, R16, 0x2, P1 ;  /* 0x000000030c037211 */ /* 0x000fe200008f1410 */
[----:B--2---:R-:W-:-:S04]  /*0a10*/  IMAD.WIDE R4, R17, 0x4, R4 ;  /* 0x0000000411047825 */ /* 0x004fc800078e0204 */
[----:B------:R-:W2:Y:S04]  /*0a20*/  LDG.E.CONSTANT R16, desc[UR8][R2.64+0x4] ;  /* 0x0000040802107981 */ /* 0x000ea8000c1e9900 */
[----:B------:R-:W3:Y:S04]  /*0a30*/  LDG.E.CONSTANT R12, desc[UR8][R4.64] ;  /* 0x00000008040c7981 */ /* 0x000ee8000c1e9900 */
[----:B------:R-:W2:Y:S04]  /*0a40*/  LDG.E.CONSTANT R17, desc[UR8][R4.64+0x4] ;  /* 0x0000040804117981 */ /* 0x000ea8000c1e9900 */
[----:B------:R-:W4:Y:S04]  /*0a50*/  LDG.E.CONSTANT R19, desc[UR8][R4.64+0x8] ;  /* 0x0000080804137981 */ /* 0x000f28000c1e9900 */
[----:B------:R-:W4:Y:S04]  /*0a60*/  LDG.E.CONSTANT R18, desc[UR8][R2.64+0x8] ;  /* 0x0000080802127981 */ /* 0x000f28000c1e9900 */
[----:B------:R-:W5:Y:S04]  /*0a70*/  LDG.E.CONSTANT R21, desc[UR8][R4.64+0xc] ;  /* 0x00000c0804157981 */ /* 0x000f68000c1e9900 */
[----:B------:R-:W5:Y:S01]  /*0a80*/  LDG.E.CONSTANT R20, desc[UR8][R2.64+0xc] ;  /* 0x00000c0802147981 */ /* 0x000f62000c1e9900 */
[----:B------:R-:W-:Y:S01]  /*0a90*/  IADD3 R6, PT, PT, R6, 0x4, RZ ;  /* 0x0000000406067810 */ /* 0x000fe20007ffe0ff */
[----:B---3--:R-:W-:-:S04]  /*0aa0*/  FFMA R12, R12, R14, R13 ;  /* 0x0000000e0c0c7223 */ /* 0x008fc8000000000d */
[----:B--2---:R-:W-:-:S04]  /*0ab0*/  FFMA R12, R17, R16, R12 ;  /* 0x00000010110c7223 */ /* 0x004fc8000000000c */
[----:B----4-:R-:W-:-:S04]  /*0ac0*/  FFMA R12, R19, R18, R12 ;  /* 0x00000012130c7223 */ /* 0x010fc8000000000c */
[----:B-----5:R-:W-:-:S07]  /*0ad0*/  FFMA R13, R21, R20, R12 ;  /* 0x00000014150d7223 */ /* 0x020fce000000000c */
.L_x_5:
[----:B------:R-:W-:Y:S05]  /*0ae0*/  @!P0 BRA `(.L_x_3) ;  /* 0x00000000005c8947 */ /* 0x000fea0003800000 */
[----:B------:R-:W0:Y:S01]  /*0af0*/  LDC.64 R4, c[0x0][0x388] ;  /* 0x0000e200ff047b82 */ /* 0x000e220000000a00 */
[----:B------:R-:W-:Y:S02]  /*0b00*/  IADD3 R15, PT, PT, R6, UR10, RZ ;  /* 0x0000000a060f7c10 */ /* 0x000fe4000fffe0ff */
[----:B------:R-:W-:-:S05]  /*0b10*/  IADD3 R11, PT, PT, R11, R6, RZ ;  /* 0x000000060b0b7210 */ /* 0x000fca0007ffe0ff */
[----:B------:R-:W1:Y:S01]  /*0b20*/  LDC.64 R2, c[0x0][0x380] ;  /* 0x0000e000ff027b82 */ /* 0x000e620000000a00 */
[----:B0-----:R-:W-:-:S06]  /*0b30*/  IMAD.WIDE.U32 R4, R15, 0x4, R4 ;  /* 0x000000040f047825 */ /* 0x001fcc00078e0004 */
[----:B------:R-:W2:Y:S01]  /*0b40*/  LDG.E.CONSTANT R4, desc[UR8][R4.64] ;  /* 0x0000000804047981 */ /* 0x000ea2000c1e9900 */
[----:B-1----:R-:W-:-:S05]  /*0b50*/  IMAD.WIDE R2, R11, 0x4, R2 ;  /* 0x000000040b027825 */ /* 0x002fca00078e0202 */
[----:B------:R-:W2:Y:S01]  /*0b60*/  LDG.E.CONSTANT R12, desc[UR8][R2.64] ;  /* 0x00000008020c7981 */ /* 0x000ea2000c1e9900 */
[----:B------:R-:W-:Y:S01]  /*0b70*/  ISETP.NE.AND P0, PT, R9, 0x1, PT ;  /* 0x000000010900780c */ /* 0x000fe20003f05270 */
[----:B--2---:R-:W-:-:S12]  /*0b80*/  FFMA R13, R12, R4, R13 ;  /* 0x000000040c0d7223 */ /* 0x004fd8000000000d */
[----:B------:R-:W-:Y:S05]  /*0b90*/  @!P0 BRA `(.L_x_3) ;  /* 0x0000000000308947 */ /* 0x000fea0003800000 */
[----:B------:R-:W0:Y:S01]  /*0ba0*/  LDC.64 R14, c[0x0][0x388] ;  /* 0x0000e200ff0e7b82 */ /* 0x000e220000000a00 */
[----:B------:R-:W-:Y:S02]  /*0bb0*/  IADD3 R5, P1, PT, R6, UR10, RZ ;  /* 0x0000000a06057c10 */ /* 0x000fe4000ff3e0ff */
[----:B------:R-:W-:Y:S02]  /*0bc0*/  ISETP.NE.AND P0, PT, R9, 0x2, PT ;  /* 0x000000020900780c */ /* 0x000fe40003f05270 */
[----:B------:R-:W-:-:S11]  /*0bd0*/  IADD3.X R6, PT, PT, RZ, RZ, RZ, P1, !PT ;  /* 0x000000ffff067210 */ /* 0x000fd60000ffe4ff */
[----:B------:R-:W2:Y:S01]  /*0be0*/  @P0 LDG.E.CONSTANT R12, desc[UR8][R2.64+0x8] ;  /* 0x00000808020c0981 */ /* 0x000ea2000c1e9900 */
[----:B0-----:R-:W-:-:S04]  /*0bf0*/  LEA R4, P1, R5, R14, 0x2 ;  /* 0x0000000e05047211 */ /* 0x001fc800078210ff */
[----:B------:R-:W-:Y:S02]  /*0c00*/  LEA.HI.X R5, R5, R15, R6, 0x2, P1 ;  /* 0x0000000f05057211 */ /* 0x000fe400008f1406 */
[----:B------:R-:W3:Y:S04]  /*0c10*/  LDG.E.CONSTANT R6, desc[UR8][R2.64+0x4] ;  /* 0x0000040802067981 */ /* 0x000ee8000c1e9900 */
[----:B------:R-:W3:Y:S04]  /*0c20*/  LDG.E.CONSTANT R11, desc[UR8][R4.64+0x4] ;  /* 0x00000408040b7981 */ /* 0x000ee8000c1e9900 */
[----:B------:R-:W2:Y:S01]  /*0c30*/  @P0 LDG.E.CONSTANT R14, desc[UR8][R4.64+0x8] ;  /* 0x00000808040e0981 */ /* 0x000ea2000c1e9900 */
[----:B---3--:R-:W-:-:S04]  /*0c40*/  FFMA R13, R6, R11, R13 ;  /* 0x0000000b060d7223 */ /* 0x008fc8000000000d */
[----:B--2---:R-:W-:-:S07]  /*0c50*/  @P0 FFMA R13, R12, R14, R13 ;  /* 0x0000000e0c0d0223 */ /* 0x004fce000000000d */
.L_x_3:
[----:B------:R-:W-:Y:S05]  /*0c60*/  BRA.U UP0, `(.L_x_6) ;  /* 0xfffffff5004c7547 */ /* 0x000fea000b83ffff */
.L_x_0:
[----:B------:R-:W0:Y:S01]  /*0c70*/  LDC.64 R2, c[0x0][0x390] ;  /* 0x0000e400ff027b82 */ /* 0x000e220000000a00 */
[----:B------:R-:W1:Y:S02]  /*0c80*/  LDCU UR4, c[0x0][0x3ac] ;  /* 0x00007580ff0477ac */ /* 0x000e640008000800 */
[----:B-1----:R-:W-:-:S04]  /*0c90*/  IMAD R7, R7, UR4, R0 ;  /* 0x0000000407077c24 */ /* 0x002fc8000f8e0200 */
[----:B0-----:R-:W-:-:S05]  /*0ca0*/  IMAD.WIDE R2, R7, 0x4, R2 ;  /* 0x0000000407027825 */ /* 0x001fca00078e0202 */
[----:B------:R-:W-:Y:S01]  /*0cb0*/  STG.E desc[UR8][R2.64], R13 ;  /* 0x0000000d02007986 */ /* 0x000fe2000c101908 */
[----:B------:R-:W-:Y:S05]  /*0cc0*/  EXIT ;  /* 0x000000000000794d */ /* 0x000fea0003800000 */
.L_x_7:
[----:B------:R-:W-:-:S00]  /*0cd0*/  BRA `(.L_x_7) ;  /* 0xfffffffc00fc7947 */ /* 0x000fc0000383ffff */
[----:B------:R-:W-:-:S00]  /*0ce0*/  NOP ;  /* 0x0000000000007918 */ /* 0x000fc00000000000 */
        /* <DEDUP_REMOVED lines=9> */
.L_x_8:


//--------------------- .nv.shared.reserved.0     --------------------------
	.section	.nv.shared.reserved.0,"aw",@nobits
	.weak		__nv_reservedSMEM_offset_0_alias
	.size		__nv_reservedSMEM_offset_0_alias, 0, 64
	.other		__nv_reservedSMEM_offset_0_alias,@"STO_CUDA_RESERVED_SHARED STV_DEFAULT"
__nv_reservedSMEM_offset_0_alias:
	.zero		0
	.zero		64


//--------------------- .nv.constant0._Z19conv2d_naive_kernelPKfS0_Pfiiiiii --------------------------
	.section	.nv.constant0._Z19conv2d_naive_kernelPKfS0_Pfiiiiii,"a",@progbits
	.sectionflags	@""
	.align	4
.nv.constant0._Z19conv2d_naive_kernelPKfS0_Pfiiiiii:
	.zero		944


//--------------------- SYMBOLS --------------------------

	.type		.nv.reservedSmem.offset0,@object
	.size		.nv.reservedSmem.offset0,0x4
